//
// Generated by NVIDIA NVVM Compiler
//
// Compiler Build ID: CL-36424714
// Cuda compilation tools, release 13.0, V13.0.88
// Based on NVVM 20.0.0
//

.version 9.0
.target sm_100
.address_size 64

	// .globl	_Z14d2h_const_dataPK6VectorPPS_i

.visible .entry _Z14d2h_const_dataPK6VectorPPS_i(
	.param .u64 .ptr .align 1 _Z14d2h_const_dataPK6VectorPPS_i_param_0,
	.param .u64 .ptr .align 1 _Z14d2h_const_dataPK6VectorPPS_i_param_1,
	.param .u32 _Z14d2h_const_dataPK6VectorPPS_i_param_2
)
{
	.reg .pred 	%p<2>;
	.reg .b32 	%r<13>;
	.reg .b64 	%rd<9>;

	ld.param.u64 	%rd1, [_Z14d2h_const_dataPK6VectorPPS_i_param_1];
	ld.param.u32 	%r2, [_Z14d2h_const_dataPK6VectorPPS_i_param_2];
	mov.u32 	%r3, %ctaid.x;
	mov.u32 	%r4, %ntid.x;
	mov.u32 	%r5, %tid.x;
	mad.lo.s32 	%r1, %r3, %r4, %r5;
	setp.ge.s32 	%p1, %r1, %r2;
	@%p1 bra 	$L__BB0_2;
	cvta.to.global.u64 	%rd2, %rd1;
	shr.s32 	%r6, %r1, 31;
	shr.u32 	%r7, %r6, 26;
	add.s32 	%r8, %r1, %r7;
	and.b32  	%r9, %r8, -64;
	sub.s32 	%r10, %r1, %r9;
	shr.s32 	%r11, %r8, 6;
	mul.wide.s32 	%rd3, %r11, 8;
	add.s64 	%rd4, %rd2, %rd3;
	ld.global.nc.u64 	%rd5, [%rd4];
	cvta.to.global.u64 	%rd6, %rd5;
	mul.wide.s32 	%rd7, %r10, 4;
	add.s64 	%rd8, %rd6, %rd7;
	mov.b32 	%r12, 1036831949;
	st.global.u32 	[%rd8], %r12;
$L__BB0_2:
	ret;

}
	// .globl	_Z16d2h_hbm_data_allP6VectorPS0_i
.visible .entry _Z16d2h_hbm_data_allP6VectorPS0_i(
	.param .u64 .ptr .align 1 _Z16d2h_hbm_data_allP6VectorPS0_i_param_0,
	.param .u64 .ptr .align 1 _Z16d2h_hbm_data_allP6VectorPS0_i_param_1,
	.param .u32 _Z16d2h_hbm_data_allP6VectorPS0_i_param_2
)
{
	.reg .pred 	%p<2>;
	.reg .b32 	%r<12>;
	.reg .b32 	%f<2>;
	.reg .b64 	%rd<14>;

	ld.param.u64 	%rd1, [_Z16d2h_hbm_data_allP6VectorPS0_i_param_0];
	ld.param.u64 	%rd2, [_Z16d2h_hbm_data_allP6VectorPS0_i_param_1];
	ld.param.u32 	%r2, [_Z16d2h_hbm_data_allP6VectorPS0_i_param_2];
	mov.u32 	%r3, %ctaid.x;
	mov.u32 	%r4, %ntid.x;
	mov.u32 	%r5, %tid.x;
	mad.lo.s32 	%r1, %r3, %r4, %r5;
	setp.ge.s32 	%p1, %r1, %r2;
	@%p1 bra 	$L__BB1_2;
	cvta.to.global.u64 	%rd3, %rd1;
	cvta.to.global.u64 	%rd4, %rd2;
	shr.s32 	%r6, %r1, 31;
	shr.u32 	%r7, %r6, 26;
	add.s32 	%r8, %r1, %r7;
	and.b32  	%r9, %r8, -64;
	sub.s32 	%r10, %r1, %r9;
	shr.s32 	%r11, %r8, 6;
	mul.wide.s32 	%rd5, %r11, 256;
	add.s64 	%rd6, %rd3, %rd5;
	mul.wide.s32 	%rd7, %r10, 4;
	add.s64 	%rd8, %rd6, %rd7;
	ld.global.nc.f32 	%f1, [%rd8];
	mul.wide.s32 	%rd9, %r11, 8;
	add.s64 	%rd10, %rd4, %rd9;
	ld.global.nc.u64 	%rd11, [%rd10];
	cvta.to.global.u64 	%rd12, %rd11;
	add.s64 	%rd13, %rd12, %rd7;
	st.global.f32 	[%rd13], %f1;
$L__BB1_2:
	ret;

}
	// .globl	_Z12d2h_hbm_dataP6VectorPS0_i
.visible .entry _Z12d2h_hbm_dataP6VectorPS0_i(
	.param .u64 .ptr .align 1 _Z12d2h_hbm_dataP6VectorPS0_i_param_0,
	.param .u64 .ptr .align 1 _Z12d2h_hbm_dataP6VectorPS0_i_param_1,
	.param .u32 _Z12d2h_hbm_dataP6VectorPS0_i_param_2
)
{
	.reg .pred 	%p<2>;
	.reg .b32 	%r<16>;
	.reg .b32 	%f<9>;
	.reg .b64 	%rd<15>;

	ld.param.u64 	%rd1, [_Z12d2h_hbm_dataP6VectorPS0_i_param_0];
	ld.param.u64 	%rd2, [_Z12d2h_hbm_dataP6VectorPS0_i_param_1];
	ld.param.u32 	%r3, [_Z12d2h_hbm_dataP6VectorPS0_i_param_2];
	mov.u32 	%r4, %ctaid.x;
	mov.u32 	%r5, %ntid.x;
	mov.u32 	%r6, %tid.x;
	mad.lo.s32 	%r1, %r4, %r5, %r6;
	mov.u32 	%r7, %tid.y;
	mov.u32 	%r8, %tid.z;
	mov.u32 	%r9, %ntid.y;
	mad.lo.s32 	%r10, %r8, %r9, %r7;
	mad.lo.s32 	%r2, %r10, %r5, %r6;
	setp.ge.s32 	%p1, %r1, %r3;
	@%p1 bra 	$L__BB2_2;
	cvta.to.global.u64 	%rd3, %rd1;
	cvta.to.global.u64 	%rd4, %rd2;
	shr.s32 	%r11, %r1, 31;
	shr.u32 	%r12, %r11, 29;
	add.s32 	%r13, %r1, %r12;
	shr.s32 	%r14, %r13, 3;
	mul.wide.u32 	%rd5, %r14, 256;
	add.s64 	%rd6, %rd3, %rd5;
	mul.wide.u32 	%rd7, %r14, 8;
	add.s64 	%rd8, %rd4, %rd7;
	ld.global.nc.u64 	%rd9, [%rd8];
	cvta.to.global.u64 	%rd10, %rd9;
	shl.b32 	%r15, %r2, 2;
	cvt.u64.u32 	%rd11, %r15;
	and.b64  	%rd12, %rd11, 28;
	add.s64 	%rd13, %rd6, %rd12;
	ld.global.nc.f32 	%f1, [%rd13];
	add.s64 	%rd14, %rd10, %rd12;
	st.global.f32 	[%rd14], %f1;
	ld.global.nc.f32 	%f2, [%rd13+32];
	st.global.f32 	[%rd14+32], %f2;
	ld.global.nc.f32 	%f3, [%rd13+64];
	st.global.f32 	[%rd14+64], %f3;
	ld.global.nc.f32 	%f4, [%rd13+96];
	st.global.f32 	[%rd14+96], %f4;
	ld.global.nc.f32 	%f5, [%rd13+128];
	st.global.f32 	[%rd14+128], %f5;
	ld.global.nc.f32 	%f6, [%rd13+160];
	st.global.f32 	[%rd14+160], %f6;
	ld.global.nc.f32 	%f7, [%rd13+192];
	st.global.f32 	[%rd14+192], %f7;
	ld.global.nc.f32 	%f8, [%rd13+224];
	st.global.f32 	[%rd14+224], %f8;
$L__BB2_2:
	ret;

}
	// .globl	_Z28d2h_hbm_data_with_random_srcPK6VectorPPS_Pii
.visible .entry _Z28d2h_hbm_data_with_random_srcPK6VectorPPS_Pii(
	.param .u64 .ptr .align 1 _Z28d2h_hbm_data_with_random_srcPK6VectorPPS_Pii_param_0,
	.param .u64 .ptr .align 1 _Z28d2h_hbm_data_with_random_srcPK6VectorPPS_Pii_param_1,
	.param .u64 .ptr .align 1 _Z28d2h_hbm_data_with_random_srcPK6VectorPPS_Pii_param_2,
	.param .u32 _Z28d2h_hbm_data_with_random_srcPK6VectorPPS_Pii_param_3
)
{
	.reg .pred 	%p<2>;
	.reg .b32 	%r<13>;
	.reg .b32 	%f<2>;
	.reg .b64 	%rd<18>;

	ld.param.u64 	%rd1, [_Z28d2h_hbm_data_with_random_srcPK6VectorPPS_Pii_param_0];
	ld.param.u64 	%rd2, [_Z28d2h_hbm_data_with_random_srcPK6VectorPPS_Pii_param_1];
	ld.param.u64 	%rd3, [_Z28d2h_hbm_data_with_random_srcPK6VectorPPS_Pii_param_2];
	ld.param.u32 	%r2, [_Z28d2h_hbm_data_with_random_srcPK6VectorPPS_Pii_param_3];
	mov.u32 	%r3, %ctaid.x;
	mov.u32 	%r4, %ntid.x;
	mov.u32 	%r5, %tid.x;
	mad.lo.s32 	%r1, %r3, %r4, %r5;
	setp.ge.s32 	%p1, %r1, %r2;
	@%p1 bra 	$L__BB3_2;
	cvta.to.global.u64 	%rd4, %rd3;
	cvta.to.global.u64 	%rd5, %rd1;
	cvta.to.global.u64 	%rd6, %rd2;
	shr.s32 	%r6, %r1, 31;
	shr.u32 	%r7, %r6, 26;
	add.s32 	%r8, %r1, %r7;
	and.b32  	%r9, %r8, -64;
	sub.s32 	%r10, %r1, %r9;
	shr.s32 	%r11, %r8, 6;
	mul.wide.s32 	%rd7, %r11, 4;
	add.s64 	%rd8, %rd4, %rd7;
	ld.global.u32 	%r12, [%rd8];
	mul.wide.s32 	%rd9, %r12, 256;
	add.s64 	%rd10, %rd5, %rd9;
	mul.wide.s32 	%rd11, %r10, 4;
	add.s64 	%rd12, %rd10, %rd11;
	ld.global.nc.f32 	%f1, [%rd12];
	mul.wide.s32 	%rd13, %r11, 8;
	add.s64 	%rd14, %rd6, %rd13;
	ld.global.nc.u64 	%rd15, [%rd14];
	cvta.to.global.u64 	%rd16, %rd15;
	add.s64 	%rd17, %rd16, %rd11;
	st.global.f32 	[%rd17], %f1;
$L__BB3_2:
	ret;

}
	// .globl	_Z15create_fake_ptrPK6VectorPPS_Pii
.visible .entry _Z15create_fake_ptrPK6VectorPPS_Pii(
	.param .u64 .ptr .align 1 _Z15create_fake_ptrPK6VectorPPS_Pii_param_0,
	.param .u64 .ptr .align 1 _Z15create_fake_ptrPK6VectorPPS_Pii_param_1,
	.param .u64 .ptr .align 1 _Z15create_fake_ptrPK6VectorPPS_Pii_param_2,
	.param .u32 _Z15create_fake_ptrPK6VectorPPS_Pii_param_3
)
{
	.reg .pred 	%p<2>;
	.reg .b32 	%r<7>;
	.reg .b64 	%rd<12>;

	ld.param.u64 	%rd1, [_Z15create_fake_ptrPK6VectorPPS_Pii_param_0];
	ld.param.u64 	%rd2, [_Z15create_fake_ptrPK6VectorPPS_Pii_param_1];
	ld.param.u64 	%rd3, [_Z15create_fake_ptrPK6VectorPPS_Pii_param_2];
	ld.param.u32 	%r2, [_Z15create_fake_ptrPK6VectorPPS_Pii_param_3];
	mov.u32 	%r3, %ctaid.x;
	mov.u32 	%r4, %ntid.x;
	mov.u32 	%r5, %tid.x;
	mad.lo.s32 	%r1, %r3, %r4, %r5;
	setp.ge.s32 	%p1, %r1, %r2;
	@%p1 bra 	$L__BB4_2;
	cvta.to.global.u64 	%rd4, %rd3;
	cvta.to.global.u64 	%rd5, %rd2;
	mul.wide.s32 	%rd6, %r1, 4;
	add.s64 	%rd7, %rd4, %rd6;
	ld.global.nc.u32 	%r6, [%rd7];
	mul.wide.s32 	%rd8, %r6, 256;
	add.s64 	%rd9, %rd1, %rd8;
	mul.wide.s32 	%rd10, %r1, 8;
	add.s64 	%rd11, %rd5, %rd10;
	st.global.u64 	[%rd11], %rd9;
$L__BB4_2:
	ret;

}


// ===== COMPILED SASS (sm_100) =====

	.target	sm_100

	.elftype	@"ET_EXEC"


//--------------------- .note.nv.tkinfo           --------------------------
	.section	.note.nv.tkinfo,"",@"SHT_NOTE"
	.sectionflags	@"SHF_NOTE_NV_TKINFO"
	.tkinfo
        /*0018*/ 	.word	0x00000002
        /*0030*/ 	.string	""
        /*0030*/ 	.string	"ptxas"
        /*0030*/ 	.string	"Cuda compilation tools, release 13.0, V13.0.88"
        /*0030*/ 	.string	"Build cuda_13.0.r13.0/compiler.36424714_0"
        /*0030*/ 	.string	"-arch sm_100 -m 64 "



//--------------------- .note.nv.cuinfo           --------------------------
	.section	.note.nv.cuinfo,"",@"SHT_NOTE"
	.sectionflags	@"SHF_NOTE_NV_CUINFO"
        /*0018*/ 	.short	0x0002
        /*001a*/ 	.short	0x0064
        /*001c*/ 	.short	0x0082
	.zero		2


//--------------------- .nv.info                  --------------------------
	.section	.nv.info,"",@"SHT_CUDA_INFO"
	.align	4


	//----- nvinfo : EIATTR_REGCOUNT
	.align		4
        /*0000*/ 	.byte	0x04, 0x2f
        /*0002*/ 	.short	(.L_1 - .L_0)
	.align		4
.L_0:
        /*0004*/ 	.word	index@(_Z14d2h_const_dataPK6VectorPPS_i)
        /*0008*/ 	.word	0x0000000a


	//----- nvinfo : EIATTR_FRAME_SIZE
	.align		4
.L_1:
        /*000c*/ 	.byte	0x04, 0x11
        /*000e*/ 	.short	(.L_3 - .L_2)
	.align		4
.L_2:
        /*0010*/ 	.word	index@(_Z14d2h_const_dataPK6VectorPPS_i)
        /*0014*/ 	.word	0x00000000


	//----- nvinfo : EIATTR_REGCOUNT
	.align		4
.L_3:
        /*0018*/ 	.byte	0x04, 0x2f
        /*001a*/ 	.short	(.L_5 - .L_4)
	.align		4
.L_4:
        /*001c*/ 	.word	index@(_Z16d2h_hbm_data_allP6VectorPS0_i)
        /*0020*/ 	.word	0x0000000c


	//----- nvinfo : EIATTR_FRAME_SIZE
	.align		4
.L_5:
        /*0024*/ 	.byte	0x04, 0x11
        /*0026*/ 	.short	(.L_7 - .L_6)
	.align		4
.L_6:
        /*0028*/ 	.word	index@(_Z16d2h_hbm_data_allP6VectorPS0_i)
        /*002c*/ 	.word	0x00000000


	//----- nvinfo : EIATTR_REGCOUNT
	.align		4
.L_7:
        /*0030*/ 	.byte	0x04, 0x2f
        /*0032*/ 	.short	(.L_9 - .L_8)
	.align		4
.L_8:
        /*0034*/ 	.word	index@(_Z12d2h_hbm_dataP6VectorPS0_i)
        /*0038*/ 	.word	0x0000001a


	//----- nvinfo : EIATTR_FRAME_SIZE
	.align		4
.L_9:
        /*003c*/ 	.byte	0x04, 0x11
        /*003e*/ 	.short	(.L_11 - .L_10)
	.align		4
.L_10:
        /*0040*/ 	.word	index@(_Z12d2h_hbm_dataP6VectorPS0_i)
        /*0044*/ 	.word	0x00000000


	//----- nvinfo : EIATTR_REGCOUNT
	.align		4
.L_11:
        /*0048*/ 	.byte	0x04, 0x2f
        /*004a*/ 	.short	(.L_13 - .L_12)
	.align		4
.L_12:
        /*004c*/ 	.word	index@(_Z28d2h_hbm_data_with_random_srcPK6VectorPPS_Pii)
        /*0050*/ 	.word	0x0000000e


	//----- nvinfo : EIATTR_FRAME_SIZE
	.align		4
.L_13:
        /*0054*/ 	.byte	0x04, 0x11
        /*0056*/ 	.short	(.L_15 - .L_14)
	.align		4
.L_14:
        /*0058*/ 	.word	index@(_Z28d2h_hbm_data_with_random_srcPK6VectorPPS_Pii)
        /*005c*/ 	.word	0x00000000


	//----- nvinfo : EIATTR_REGCOUNT
	.align		4
.L_15:
        /*0060*/ 	.byte	0x04, 0x2f
        /*0062*/ 	.short	(.L_17 - .L_16)
	.align		4
.L_16:
        /*0064*/ 	.word	index@(_Z15create_fake_ptrPK6VectorPPS_Pii)
        /*0068*/ 	.word	0x0000000c


	//----- nvinfo : EIATTR_FRAME_SIZE
	.align		4
.L_17:
        /*006c*/ 	.byte	0x04, 0x11
        /*006e*/ 	.short	(.L_19 - .L_18)
	.align		4
.L_18:
        /*0070*/ 	.word	index@(_Z15create_fake_ptrPK6VectorPPS_Pii)
        /*0074*/ 	.word	0x00000000


	//----- nvinfo : EIATTR_MIN_STACK_SIZE
	.align		4
.L_19:
        /*0078*/ 	.byte	0x04, 0x12
        /*007a*/ 	.short	(.L_21 - .L_20)
	.align		4
.L_20:
        /*007c*/ 	.word	index@(_Z15create_fake_ptrPK6VectorPPS_Pii)
        /*0080*/ 	.word	0x00000000


	//----- nvinfo : EIATTR_MIN_STACK_SIZE
	.align		4
.L_21:
        /*0084*/ 	.byte	0x04, 0x12
        /*0086*/ 	.short	(.L_23 - .L_22)
	.align		4
.L_22:
        /*0088*/ 	.word	index@(_Z28d2h_hbm_data_with_random_srcPK6VectorPPS_Pii)
        /*008c*/ 	.word	0x00000000


	//----- nvinfo : EIATTR_MIN_STACK_SIZE
	.align		4
.L_23:
        /*0090*/ 	.byte	0x04, 0x12
        /*0092*/ 	.short	(.L_25 - .L_24)
	.align		4
.L_24:
        /*0094*/ 	.word	index@(_Z12d2h_hbm_dataP6VectorPS0_i)
        /*0098*/ 	.word	0x00000000


	//----- nvinfo : EIATTR_MIN_STACK_SIZE
	.align		4
.L_25:
        /*009c*/ 	.byte	0x04, 0x12
        /*009e*/ 	.short	(.L_27 - .L_26)
	.align		4
.L_26:
        /*00a0*/ 	.word	index@(_Z16d2h_hbm_data_allP6VectorPS0_i)
        /*00a4*/ 	.word	0x00000000


	//----- nvinfo : EIATTR_MIN_STACK_SIZE
	.align		4
.L_27:
        /*00a8*/ 	.byte	0x04, 0x12
        /*00aa*/ 	.short	(.L_29 - .L_28)
	.align		4
.L_28:
        /*00ac*/ 	.word	index@(_Z14d2h_const_dataPK6VectorPPS_i)
        /*00b0*/ 	.word	0x00000000
.L_29:


//--------------------- .nv.compat                --------------------------
	.section	.nv.compat,"",@"SHT_CUDA_COMPAT_INFO"
	.align	4
        /*0000*/ 	.byte	0x02, 0x09, 0x00, 0x00, 0x02, 0x02, 0x01, 0x00, 0x02, 0x05, 0x05, 0x00, 0x03, 0x07, 0x01, 0x01
        /*0010*/ 	.byte	0x02, 0x03, 0x00, 0x00, 0x02, 0x06, 0x01, 0x00, 0x04, 0x0b, 0x08, 0x00, 0x09, 0x00, 0x00, 0x00
        /*0020*/ 	.byte	0x00, 0x00, 0x00, 0x00


//--------------------- .nv.info._Z15create_fake_ptrPK6VectorPPS_Pii --------------------------
	.section	.nv.info._Z15create_fake_ptrPK6VectorPPS_Pii,"",@"SHT_CUDA_INFO"
	.sectionflags	@""
	.align	4


	//----- nvinfo : EIATTR_CUDA_API_VERSION
	.align		4
        /*0000*/ 	.byte	0x04, 0x37
        /*0002*/ 	.short	(.L_31 - .L_30)
.L_30:
        /*0004*/ 	.word	0x00000082


	//----- nvinfo : EIATTR_KPARAM_INFO
	.align		4
.L_31:
        /*0008*/ 	.byte	0x04, 0x17
        /*000a*/ 	.short	(.L_33 - .L_32)
.L_32:
        /*000c*/ 	.word	0x00000000
        /*0010*/ 	.short	0x0003
        /*0012*/ 	.short	0x0018
        /*0014*/ 	.byte	0x00, 0xf0, 0x11, 0x00


	//----- nvinfo : EIATTR_KPARAM_INFO
	.align		4
.L_33:
        /*0018*/ 	.byte	0x04, 0x17
        /*001a*/ 	.short	(.L_35 - .L_34)
.L_34:
        /*001c*/ 	.word	0x00000000
        /*0020*/ 	.short	0x0002
        /*0022*/ 	.short	0x0010
        /*0024*/ 	.byte	0x00, 0xf5, 0x21, 0x00


	//----- nvinfo : EIATTR_KPARAM_INFO
	.align		4
.L_35:
        /*0028*/ 	.byte	0x04, 0x17
        /*002a*/ 	.short	(.L_37 - .L_36)
.L_36:
        /*002c*/ 	.word	0x00000000
        /*0030*/ 	.short	0x0001
        /*0032*/ 	.short	0x0008
        /*0034*/ 	.byte	0x00, 0xf5, 0x21, 0x00


	//----- nvinfo : EIATTR_KPARAM_INFO
	.align		4
.L_37:
        /*0038*/ 	.byte	0x04, 0x17
        /*003a*/ 	.short	(.L_39 - .L_38)
.L_38:
        /*003c*/ 	.word	0x00000000
        /*0040*/ 	.short	0x0000
        /*0042*/ 	.short	0x0000
        /*0044*/ 	.byte	0x00, 0xf5, 0x21, 0x00


	//----- nvinfo : EIATTR_SPARSE_MMA_MASK
	.align		4
.L_39:
        /*0048*/ 	.byte	0x03, 0x50
        /*004a*/ 	.short	0x0000


	//----- nvinfo : EIATTR_MAXREG_COUNT
	.align		4
        /*004c*/ 	.byte	0x03, 0x1b
        /*004e*/ 	.short	0x00ff


	//----- nvinfo : EIATTR_MERCURY_ISA_VERSION
	.align		4
        /*0050*/ 	.byte	0x03, 0x5f
        /*0052*/ 	.short	0x0101


	//----- nvinfo : EIATTR_VRC_CTA_INIT_COUNT
	.align		4
        /*0054*/ 	.byte	0x02, 0x4a
	.zero		1
	.zero		1


	//----- nvinfo : EIATTR_EXIT_INSTR_OFFSETS
	.align		4
        /*0058*/ 	.byte	0x04, 0x1c
        /*005a*/ 	.short	(.L_41 - .L_40)


	//   ....[0]....
.L_40:
        /*005c*/ 	.word	0x00000070


	//   ....[1]....
        /*0060*/ 	.word	0x00000110


	//----- nvinfo : EIATTR_CBANK_PARAM_SIZE
	.align		4
.L_41:
        /*0064*/ 	.byte	0x03, 0x19
        /*0066*/ 	.short	0x001c


	//----- nvinfo : EIATTR_PARAM_CBANK
	.align		4
        /*0068*/ 	.byte	0x04, 0x0a
        /*006a*/ 	.short	(.L_43 - .L_42)
	.align		4
.L_42:
        /*006c*/ 	.word	index@(.nv.constant0._Z15create_fake_ptrPK6VectorPPS_Pii)
        /*0070*/ 	.short	0x0380
        /*0072*/ 	.short	0x001c


	//----- nvinfo : EIATTR_SW_WAR
	.align		4
.L_43:
        /*0074*/ 	.byte	0x04, 0x36
        /*0076*/ 	.short	(.L_45 - .L_44)
.L_44:
        /*0078*/ 	.word	0x00000008
.L_45:


//--------------------- .nv.info._Z28d2h_hbm_data_with_random_srcPK6VectorPPS_Pii --------------------------
	.section	.nv.info._Z28d2h_hbm_data_with_random_srcPK6VectorPPS_Pii,"",@"SHT_CUDA_INFO"
	.sectionflags	@""
	.align	4


	//----- nvinfo : EIATTR_CUDA_API_VERSION
	.align		4
        /*0000*/ 	.byte	0x04, 0x37
        /*0002*/ 	.short	(.L_47 - .L_46)
.L_46:
        /*0004*/ 	.word	0x00000082


	//----- nvinfo : EIATTR_KPARAM_INFO
	.align		4
.L_47:
        /*0008*/ 	.byte	0x04, 0x17
        /*000a*/ 	.short	(.L_49 - .L_48)
.L_48:
        /*000c*/ 	.word	0x00000000
        /*0010*/ 	.short	0x0003
        /*0012*/ 	.short	0x0018
        /*0014*/ 	.byte	0x00, 0xf0, 0x11, 0x00


	//----- nvinfo : EIATTR_KPARAM_INFO
	.align		4
.L_49:
        /*0018*/ 	.byte	0x04, 0x17
        /*001a*/ 	.short	(.L_51 - .L_50)
.L_50:
        /*001c*/ 	.word	0x00000000
        /*0020*/ 	.short	0x0002
        /*0022*/ 	.short	0x0010
        /*0024*/ 	.byte	0x00, 0xf5, 0x21, 0x00


	//----- nvinfo : EIATTR_KPARAM_INFO
	.align		4
.L_51:
        /*0028*/ 	.byte	0x04, 0x17
        /*002a*/ 	.short	(.L_53 - .L_52)
.L_52:
        /*002c*/ 	.word	0x00000000
        /*0030*/ 	.short	0x0001
        /*0032*/ 	.short	0x0008
        /*0034*/ 	.byte	0x00, 0xf5, 0x21, 0x00


	//----- nvinfo : EIATTR_KPARAM_INFO
	.align		4
.L_53:
        /*0038*/ 	.byte	0x04, 0x17
        /*003a*/ 	.short	(.L_55 - .L_54)
.L_54:
        /*003c*/ 	.word	0x00000000
        /*0040*/ 	.short	0x0000
        /*0042*/ 	.short	0x0000
        /*0044*/ 	.byte	0x00, 0xf5, 0x21, 0x00


	//----- nvinfo : EIATTR_SPARSE_MMA_MASK
	.align		4
.L_55:
        /*0048*/ 	.byte	0x03, 0x50
        /*004a*/ 	.short	0x0000


	//----- nvinfo : EIATTR_MAXREG_COUNT
	.align		4
        /*004c*/ 	.byte	0x03, 0x1b
        /*004e*/ 	.short	0x00ff


	//----- nvinfo : EIATTR_MERCURY_ISA_VERSION
	.align		4
        /*0050*/ 	.byte	0x03, 0x5f
        /*0052*/ 	.short	0x0101


	//----- nvinfo : EIATTR_VRC_CTA_INIT_COUNT
	.align		4
        /*0054*/ 	.byte	0x02, 0x4a
	.zero		1
	.zero		1


	//----- nvinfo : EIATTR_EXIT_INSTR_OFFSETS
	.align		4
        /*0058*/ 	.byte	0x04, 0x1c
        /*005a*/ 	.short	(.L_57 - .L_56)


	//   ....[0]....
.L_56:
        /*005c*/ 	.word	0x00000070


	//   ....[1]....
        /*0060*/ 	.word	0x000001a0


	//----- nvinfo : EIATTR_CBANK_PARAM_SIZE
	.align		4
.L_57:
        /*0064*/ 	.byte	0x03, 0x19
        /*0066*/ 	.short	0x001c


	//----- nvinfo : EIATTR_PARAM_CBANK
	.align		4
        /*0068*/ 	.byte	0x04, 0x0a
        /*006a*/ 	.short	(.L_59 - .L_58)
	.align		4
.L_58:
        /*006c*/ 	.word	index@(.nv.constant0._Z28d2h_hbm_data_with_random_srcPK6VectorPPS_Pii)
        /*0070*/ 	.short	0x0380
        /*0072*/ 	.short	0x001c


	//----- nvinfo : EIATTR_SW_WAR
	.align		4
.L_59:
        /*0074*/ 	.byte	0x04, 0x36
        /*0076*/ 	.short	(.L_61 - .L_60)
.L_60:
        /*0078*/ 	.word	0x00000008
.L_61:


//--------------------- .nv.info._Z12d2h_hbm_dataP6VectorPS0_i --------------------------
	.section	.nv.info._Z12d2h_hbm_dataP6VectorPS0_i,"",@"SHT_CUDA_INFO"
	.sectionflags	@""
	.align	4


	//----- nvinfo : EIATTR_CUDA_API_VERSION
	.align		4
        /*0000*/ 	.byte	0x04, 0x37
        /*0002*/ 	.short	(.L_63 - .L_62)
.L_62:
        /*0004*/ 	.word	0x00000082


	//----- nvinfo : EIATTR_KPARAM_INFO
	.align		4
.L_63:
        /*0008*/ 	.byte	0x04, 0x17
        /*000a*/ 	.short	(.L_65 - .L_64)
.L_64:
        /*000c*/ 	.word	0x00000000
        /*0010*/ 	.short	0x0002
        /*0012*/ 	.short	0x0010
        /*0014*/ 	.byte	0x00, 0xf0, 0x11, 0x00


	//----- nvinfo : EIATTR_KPARAM_INFO
	.align		4
.L_65:
        /*0018*/ 	.byte	0x04, 0x17
        /*001a*/ 	.short	(.L_67 - .L_66)
.L_66:
        /*001c*/ 	.word	0x00000000
        /*0020*/ 	.short	0x0001
        /*0022*/ 	.short	0x0008
        /*0024*/ 	.byte	0x00, 0xf5, 0x21, 0x00


	//----- nvinfo : EIATTR_KPARAM_INFO
	.align		4
.L_67:
        /*0028*/ 	.byte	0x04, 0x17
        /*002a*/ 	.short	(.L_69 - .L_68)
.L_68:
        /*002c*/ 	.word	0x00000000
        /*0030*/ 	.short	0x0000
        /*0032*/ 	.short	0x0000
        /*0034*/ 	.byte	0x00, 0xf5, 0x21, 0x00


	//----- nvinfo : EIATTR_SPARSE_MMA_MASK
	.align		4
.L_69:
        /*0038*/ 	.byte	0x03, 0x50
        /*003a*/ 	.short	0x0000


	//----- nvinfo : EIATTR_MAXREG_COUNT
	.align		4
        /*003c*/ 	.byte	0x03, 0x1b
        /*003e*/ 	.short	0x00ff


	//----- nvinfo : EIATTR_MERCURY_ISA_VERSION
	.align		4
        /*0040*/ 	.byte	0x03, 0x5f
        /*0042*/ 	.short	0x0101


	//----- nvinfo : EIATTR_VRC_CTA_INIT_COUNT
	.align		4
        /*0044*/ 	.byte	0x02, 0x4a
	.zero		1
	.zero		1


	//----- nvinfo : EIATTR_EXIT_INSTR_OFFSETS
	.align		4
        /*0048*/ 	.byte	0x04, 0x1c
        /*004a*/ 	.short	(.L_71 - .L_70)


	//   ....[0]....
.L_70:
        /*004c*/ 	.word	0x000000b0


	//   ....[1]....
        /*0050*/ 	.word	0x000002c0


	//----- nvinfo : EIATTR_CBANK_PARAM_SIZE
	.align		4
.L_71:
        /*0054*/ 	.byte	0x03, 0x19
        /*0056*/ 	.short	0x0014


	//----- nvinfo : EIATTR_PARAM_CBANK
	.align		4
        /*0058*/ 	.byte	0x04, 0x0a
        /*005a*/ 	.short	(.L_73 - .L_72)
	.align		4
.L_72:
        /*005c*/ 	.word	index@(.nv.constant0._Z12d2h_hbm_dataP6VectorPS0_i)
        /*0060*/ 	.short	0x0380
        /*0062*/ 	.short	0x0014


	//----- nvinfo : EIATTR_SW_WAR
	.align		4
.L_73:
        /*0064*/ 	.byte	0x04, 0x36
        /*0066*/ 	.short	(.L_75 - .L_74)
.L_74:
        /*0068*/ 	.word	0x00000008
.L_75:


//--------------------- .nv.info._Z16d2h_hbm_data_allP6VectorPS0_i --------------------------
	.section	.nv.info._Z16d2h_hbm_data_allP6VectorPS0_i,"",@"SHT_CUDA_INFO"
	.sectionflags	@""
	.align	4


	//----- nvinfo : EIATTR_CUDA_API_VERSION
	.align		4
        /*0000*/ 	.byte	0x04, 0x37
        /*0002*/ 	.short	(.L_77 - .L_76)
.L_76:
        /*0004*/ 	.word	0x00000082


	//----- nvinfo : EIATTR_KPARAM_INFO
	.align		4
.L_77:
        /*0008*/ 	.byte	0x04, 0x17
        /*000a*/ 	.short	(.L_79 - .L_78)
.L_78:
        /*000c*/ 	.word	0x00000000
        /*0010*/ 	.short	0x0002
        /*0012*/ 	.short	0x0010
        /*0014*/ 	.byte	0x00, 0xf0, 0x11, 0x00


	//----- nvinfo : EIATTR_KPARAM_INFO
	.align		4
.L_79:
        /*0018*/ 	.byte	0x04, 0x17
        /*001a*/ 	.short	(.L_81 - .L_80)
.L_80:
        /*001c*/ 	.word	0x00000000
        /*0020*/ 	.short	0x0001
        /*0022*/ 	.short	0x0008
        /*0024*/ 	.byte	0x00, 0xf5, 0x21, 0x00


	//----- nvinfo : EIATTR_KPARAM_INFO
	.align		4
.L_81:
        /*0028*/ 	.byte	0x04, 0x17
        /*002a*/ 	.short	(.L_83 - .L_82)
.L_82:
        /*002c*/ 	.word	0x00000000
        /*0030*/ 	.short	0x0000
        /*0032*/ 	.short	0x0000
        /*0034*/ 	.byte	0x00, 0xf5, 0x21, 0x00


	//----- nvinfo : EIATTR_SPARSE_MMA_MASK
	.align		4
.L_83:
        /*0038*/ 	.byte	0x03, 0x50
        /*003a*/ 	.short	0x0000


	//----- nvinfo : EIATTR_MAXREG_COUNT
	.align		4
        /*003c*/ 	.byte	0x03, 0x1b
        /*003e*/ 	.short	0x00ff


	//----- nvinfo : EIATTR_MERCURY_ISA_VERSION
	.align		4
        /*0040*/ 	.byte	0x03, 0x5f
        /*0042*/ 	.short	0x0101


	//----- nvinfo : EIATTR_VRC_CTA_INIT_COUNT
	.align		4
        /*0044*/ 	.byte	0x02, 0x4a
	.zero		1
	.zero		1


	//----- nvinfo : EIATTR_EXIT_INSTR_OFFSETS
	.align		4
        /*0048*/ 	.byte	0x04, 0x1c
        /*004a*/ 	.short	(.L_85 - .L_84)


	//   ....[0]....
.L_84:
        /*004c*/ 	.word	0x00000070


	//   ....[1]....
        /*0050*/ 	.word	0x00000170


	//----- nvinfo : EIATTR_CBANK_PARAM_SIZE
	.align		4
.L_85:
        /*0054*/ 	.byte	0x03, 0x19
        /*0056*/ 	.short	0x0014


	//----- nvinfo : EIATTR_PARAM_CBANK
	.align		4
        /*0058*/ 	.byte	0x04, 0x0a
        /*005a*/ 	.short	(.L_87 - .L_86)
	.align		4
.L_86:
        /*005c*/ 	.word	index@(.nv.constant0._Z16d2h_hbm_data_allP6VectorPS0_i)
        /*0060*/ 	.short	0x0380
        /*0062*/ 	.short	0x0014


	//----- nvinfo : EIATTR_SW_WAR
	.align		4
.L_87:
        /*0064*/ 	.byte	0x04, 0x36
        /*0066*/ 	.short	(.L_89 - .L_88)
.L_88:
        /*0068*/ 	.word	0x00000008
.L_89:


//--------------------- .nv.info._Z14d2h_const_dataPK6VectorPPS_i --------------------------
	.section	.nv.info._Z14d2h_const_dataPK6VectorPPS_i,"",@"SHT_CUDA_INFO"
	.sectionflags	@""
	.align	4


	//----- nvinfo : EIATTR_CUDA_API_VERSION
	.align		4
        /*0000*/ 	.byte	0x04, 0x37
        /*0002*/ 	.short	(.L_91 - .L_90)
.L_90:
        /*0004*/ 	.word	0x00000082


	//----- nvinfo : EIATTR_KPARAM_INFO
	.align		4
.L_91:
        /*0008*/ 	.byte	0x04, 0x17
        /*000a*/ 	.short	(.L_93 - .L_92)
.L_92:
        /*000c*/ 	.word	0x00000000
        /*0010*/ 	.short	0x0002
        /*0012*/ 	.short	0x0010
        /*0014*/ 	.byte	0x00, 0xf0, 0x11, 0x00


	//----- nvinfo : EIATTR_KPARAM_INFO
	.align		4
.L_93:
        /*0018*/ 	.byte	0x04, 0x17
        /*001a*/ 	.short	(.L_95 - .L_94)
.L_94:
        /*001c*/ 	.word	0x00000000
        /*0020*/ 	.short	0x0001
        /*0022*/ 	.short	0x0008
        /*0024*/ 	.byte	0x00, 0xf5, 0x21, 0x00


	//----- nvinfo : EIATTR_KPARAM_INFO
	.align		4
.L_95:
        /*0028*/ 	.byte	0x04, 0x17
        /*002a*/ 	.short	(.L_97 - .L_96)
.L_96:
        /*002c*/ 	.word	0x00000000
        /*0030*/ 	.short	0x0000
        /*0032*/ 	.short	0x0000
        /*0034*/ 	.byte	0x00, 0xf5, 0x21, 0x00


	//----- nvinfo : EIATTR_SPARSE_MMA_MASK
	.align		4
.L_97:
        /*0038*/ 	.byte	0x03, 0x50
        /*003a*/ 	.short	0x0000


	//----- nvinfo : EIATTR_MAXREG_COUNT
	.align		4
        /*003c*/ 	.byte	0x03, 0x1b
        /*003e*/ 	.short	0x00ff


	//----- nvinfo : EIATTR_MERCURY_ISA_VERSION
	.align		4
        /*0040*/ 	.byte	0x03, 0x5f
        /*0042*/ 	.short	0x0101


	//----- nvinfo : EIATTR_VRC_CTA_INIT_COUNT
	.align		4
        /*0044*/ 	.byte	0x02, 0x4a
	.zero		1
	.zero		1


	//----- nvinfo : EIATTR_EXIT_INSTR_OFFSETS
	.align		4
        /*0048*/ 	.byte	0x04, 0x1c
        /*004a*/ 	.short	(.L_99 - .L_98)


	//   ....[0]....
.L_98:
        /*004c*/ 	.word	0x00000070


	//   ....[1]....
        /*0050*/ 	.word	0x00000140


	//----- nvinfo : EIATTR_CBANK_PARAM_SIZE
	.align		4
.L_99:
        /*0054*/ 	.byte	0x03, 0x19
        /*0056*/ 	.short	0x0014


	//----- nvinfo : EIATTR_PARAM_CBANK
	.align		4
        /*0058*/ 	.byte	0x04, 0x0a
        /*005a*/ 	.short	(.L_101 - .L_100)
	.align		4
.L_100:
        /*005c*/ 	.word	index@(.nv.constant0._Z14d2h_const_dataPK6VectorPPS_i)
        /*0060*/ 	.short	0x0380
        /*0062*/ 	.short	0x0014


	//----- nvinfo : EIATTR_SW_WAR
	.align		4
.L_101:
        /*0064*/ 	.byte	0x04, 0x36
        /*0066*/ 	.short	(.L_103 - .L_102)
.L_102:
        /*0068*/ 	.word	0x00000008
.L_103:


//--------------------- .nv.callgraph             --------------------------
	.section	.nv.callgraph,"",@"SHT_CUDA_CALLGRAPH"
	.align	4
	.sectionentsize	8
	.align		4
        /*0000*/ 	.word	0x00000000
	.align		4
        /*0004*/ 	.word	0xffffffff
	.align		4
        /*0008*/ 	.word	0x00000000
	.align		4
        /*000c*/ 	.word	0xfffffffe
	.align		4
        /*0010*/ 	.word	0x00000000
	.align		4
        /*0014*/ 	.word	0xfffffffd
	.align		4
        /*0018*/ 	.word	0x00000000
	.align		4
        /*001c*/ 	.word	0xfffffffc


//--------------------- .text._Z15create_fake_ptrPK6VectorPPS_Pii --------------------------
	.section	.text._Z15create_fake_ptrPK6VectorPPS_Pii,"ax",@progbits
	.align	128
        .global         _Z15create_fake_ptrPK6VectorPPS_Pii
        .type           _Z15create_fake_ptrPK6VectorPPS_Pii,@function
        .size           _Z15create_fake_ptrPK6VectorPPS_Pii,(.L_x_5 - _Z15create_fake_ptrPK6VectorPPS_Pii)
        .other          _Z15create_fake_ptrPK6VectorPPS_Pii,@"STO_CUDA_ENTRY STV_DEFAULT"
_Z15create_fake_ptrPK6VectorPPS_Pii:
.text._Z15create_fake_ptrPK6VectorPPS_Pii:
[----:B------:R-:W-:Y:S01]  /*0000*/  LDC R1, c[0x0][0x37c] ;  /* 0x0000df00ff017b82 */ /* 0x000fe20000000800 */
[----:B------:R-:W0:Y:S07]  /*0010*/  S2R R0, SR_TID.X ;  /* 0x0000000000007919 */ /* 0x000e2e0000002100 */
[----:B------:R-:W0:Y:S01]  /*0020*/  S2UR UR4, SR_CTAID.X ;  /* 0x00000000000479c3 */ /* 0x000e220000002500 */
[----:B------:R-:W1:Y:S07]  /*0030*/  LDCU UR5, c[0x0][0x398] ;  /* 0x00007300ff0577ac */ /* 0x000e6e0008000800 */
[----:B------:R-:W0:Y:S02]  /*0040*/  LDC R9, c[0x0][0x360] ;  /* 0x0000d800ff097b82 */ /* 0x000e240000000800 */
[----:B0-----:R-:W-:-:S05]  /*0050*/  IMAD R9, R9, UR4, R0 ;  /* 0x0000000409097c24 */ /* 0x001fca000f8e0200 */
[----:B-1----:R-:W-:-:S13]  /*0060*/  ISETP.GE.AND P0, PT, R9, UR5, PT ;  /* 0x0000000509007c0c */ /* 0x002fda000bf06270 */
[----:B------:R-:W-:Y:S05]  /*0070*/  @P0 EXIT ;  /* 0x000000000000094d */ /* 0x000fea0003800000 */
[----:B------:R-:W0:Y:S01]  /*0080*/  LDC.64 R2, c[0x0][0x390] ;  /* 0x0000e400ff027b82 */ /* 0x000e220000000a00 */
[----:B------:R-:W1:Y:S07]  /*0090*/  LDCU.64 UR4, c[0x0][0x358] ;  /* 0x00006b00ff0477ac */ /* 0x000e6e0008000a00 */
[----:B------:R-:W2:Y:S08]  /*00a0*/  LDC.64 R6, c[0x0][0x388] ;  /* 0x0000e200ff067b82 */ /* 0x000eb00000000a00 */
[----:B------:R-:W3:Y:S01]  /*00b0*/  LDC.64 R4, c[0x0][0x380] ;  /* 0x0000e000ff047b82 */ /* 0x000ee20000000a00 */
[----:B0-----:R-:W-:-:S06]  /*00c0*/  IMAD.WIDE R2, R9, 0x4, R2 ;  /* 0x0000000409027825 */ /* 0x001fcc00078e0202 */
[----:B-1----:R-:W3:Y:S01]  /*00d0*/  LDG.E.CONSTANT R3, desc[UR4][R2.64] ;  /* 0x0000000402037981 */ /* 0x002ee2000c1e9900 */
[----:B--2---:R-:W-:-:S04]  /*00e0*/  IMAD.WIDE R6, R9, 0x8, R6 ;  /* 0x0000000809067825 */ /* 0x004fc800078e0206 */
[----:B---3--:R-:W-:-:S05]  /*00f0*/  IMAD.WIDE R4, R3, 0x100, R4 ;  /* 0x0000010003047825 */ /* 0x008fca00078e0204 */
[----:B------:R-:W-:Y:S01]  /*0100*/  STG.E.64 desc[UR4][R6.64], R4 ;  /* 0x0000000406007986 */ /* 0x000fe2000c101b04 */
[----:B------:R-:W-:Y:S05]  /*0110*/  EXIT ;  /* 0x000000000000794d */ /* 0x000fea0003800000 */
.L_x_0:
[----:B------:R-:W-:-:S00]  /*0120*/  BRA `(.L_x_0) ;  /* 0xfffffffc00fc7947 */ /* 0x000fc0000383ffff */
[----:B------:R-:W-:-:S00]  /*0130*/  NOP ;  /* 0x0000000000007918 */ /* 0x000fc00000000000 */
        /* <DEDUP_REMOVED lines=12> */
.L_x_5:


//--------------------- .text._Z28d2h_hbm_data_with_random_srcPK6VectorPPS_Pii --------------------------
	.section	.text._Z28d2h_hbm_data_with_random_srcPK6VectorPPS_Pii,"ax",@progbits
	.align	128
        .global         _Z28d2h_hbm_data_with_random_srcPK6VectorPPS_Pii
        .type           _Z28d2h_hbm_data_with_random_srcPK6VectorPPS_Pii,@function
        .size           _Z28d2h_hbm_data_with_random_srcPK6VectorPPS_Pii,(.L_x_6 - _Z28d2h_hbm_data_with_random_srcPK6VectorPPS_Pii)
        .other          _Z28d2h_hbm_data_with_random_srcPK6VectorPPS_Pii,@"STO_CUDA_ENTRY STV_DEFAULT"
_Z28d2h_hbm_data_with_random_srcPK6VectorPPS_Pii:
.text._Z28d2h_hbm_data_with_random_srcPK6VectorPPS_Pii:
        /* <DEDUP_REMOVED lines=9> */
[----:B------:R-:W-:Y:S01]  /*0090*/  SHF.R.S32.HI R5, RZ, 0x1f, R0 ;  /* 0x0000001fff057819 */ /* 0x000fe20000011400 */
[----:B------:R-:W1:Y:S03]  /*00a0*/  LDCU.64 UR4, c[0x0][0x358] ;  /* 0x00006b00ff0477ac */ /* 0x000e660008000a00 */
[----:B------:R-:W-:-:S03]  /*00b0*/  LEA.HI R8, R5, R0, RZ, 0x6 ;  /* 0x0000000005087211 */ /* 0x000fc600078f30ff */
[----:B------:R-:W2:Y:S01]  /*00c0*/  LDC.64 R4, c[0x0][0x380] ;  /* 0x0000e000ff047b82 */ /* 0x000ea20000000a00 */
[----:B------:R-:W-:-:S07]  /*00d0*/  SHF.R.S32.HI R11, RZ, 0x6, R8 ;  /* 0x00000006ff0b7819 */ /* 0x000fce0000011408 */
[----:B------:R-:W3:Y:S01]  /*00e0*/  LDC.64 R6, c[0x0][0x388] ;  /* 0x0000e200ff067b82 */ /* 0x000ee20000000a00 */
[----:B0-----:R-:W-:-:S06]  /*00f0*/  IMAD.WIDE R2, R11, 0x4, R2 ;  /* 0x000000040b027825 */ /* 0x001fcc00078e0202 */
[----:B-1----:R-:W2:Y:S01]  /*0100*/  LDG.E R3, desc[UR4][R2.64] ;  /* 0x0000000402037981 */ /* 0x002ea2000c1e1900 */
[----:B------:R-:W-:-:S04]  /*0110*/  LOP3.LUT R9, R8, 0xffffffc0, RZ, 0xc0, !PT ;  /* 0xffffffc008097812 */ /* 0x000fc800078ec0ff */
[----:B------:R-:W-:Y:S01]  /*0120*/  IADD3 R9, PT, PT, R0, -R9, RZ ;  /* 0x8000000900097210 */ /* 0x000fe20007ffe0ff */
[----:B---3--:R-:W-:-:S06]  /*0130*/  IMAD.WIDE R6, R11, 0x8, R6 ;  /* 0x000000080b067825 */ /* 0x008fcc00078e0206 */
[----:B------:R-:W3:Y:S01]  /*0140*/  LDG.E.64.CONSTANT R6, desc[UR4][R6.64] ;  /* 0x0000000406067981 */ /* 0x000ee2000c1e9b00 */
[----:B--2---:R-:W-:-:S04]  /*0150*/  IMAD.WIDE R4, R3, 0x100, R4 ;  /* 0x0000010003047825 */ /* 0x004fc800078e0204 */
[----:B------:R-:W-:-:S06]  /*0160*/  IMAD.WIDE R4, R9, 0x4, R4 ;  /* 0x0000000409047825 */ /* 0x000fcc00078e0204 */
[----:B------:R-:W2:Y:S01]  /*0170*/  LDG.E.CONSTANT R5, desc[UR4][R4.64] ;  /* 0x0000000404057981 */ /* 0x000ea2000c1e9900 */
[----:B---3--:R-:W-:-:S05]  /*0180*/  IMAD.WIDE R8, R9, 0x4, R6 ;  /* 0x0000000409087825 */ /* 0x008fca00078e0206 */
[----:B--2---:R-:W-:Y:S01]  /*0190*/  STG.E desc[UR4][R8.64], R5 ;  /* 0x0000000508007986 */ /* 0x004fe2000c101904 */
[----:B------:R-:W-:Y:S05]  /*01a0*/  EXIT ;  /* 0x000000000000794d */ /* 0x000fea0003800000 */
.L_x_1:
        /* <DEDUP_REMOVED lines=13> */
.L_x_6:


//--------------------- .text._Z12d2h_hbm_dataP6VectorPS0_i --------------------------
	.section	.text._Z12d2h_hbm_dataP6VectorPS0_i,"ax",@progbits
	.align	128
        .global         _Z12d2h_hbm_dataP6VectorPS0_i
        .type           _Z12d2h_hbm_dataP6VectorPS0_i,@function
        .size           _Z12d2h_hbm_dataP6VectorPS0_i,(.L_x_7 - _Z12d2h_hbm_dataP6VectorPS0_i)
        .other          _Z12d2h_hbm_dataP6VectorPS0_i,@"STO_CUDA_ENTRY STV_DEFAULT"
_Z12d2h_hbm_dataP6VectorPS0_i:
.text._Z12d2h_hbm_dataP6VectorPS0_i:
[----:B------:R-:W-:Y:S01]  /*0000*/  LDC R1, c[0x0][0x37c] ;  /* 0x0000df00ff017b82 */ /* 0x000fe20000000800 */
[----:B------:R-:W0:Y:S07]  /*0010*/  S2R R8, SR_TID.X ;  /* 0x0000000000087919 */ /* 0x000e2e0000002100 */
[----:B------:R-:W0:Y:S01]  /*0020*/  S2UR UR4, SR_CTAID.X ;  /* 0x00000000000479c3 */ /* 0x000e220000002500 */
[----:B------:R-:W1:Y:S01]  /*0030*/  LDCU UR6, c[0x0][0x390] ;  /* 0x00007200ff0677ac */ /* 0x000e620008000800 */
[----:B------:R-:W2:Y:S01]  /*0040*/  S2R R6, SR_TID.Y ;  /* 0x0000000000067919 */ /* 0x000ea20000002200 */
[----:B------:R-:W2:Y:S05]  /*0050*/  S2R R3, SR_TID.Z ;  /* 0x0000000000037919 */ /* 0x000eaa0000002300 */
[----:B------:R-:W0:Y:S01]  /*0060*/  LDC R9, c[0x0][0x360] ;  /* 0x0000d800ff097b82 */ /* 0x000e220000000800 */
[----:B------:R-:W2:Y:S01]  /*0070*/  LDCU UR5, c[0x0][0x364] ;  /* 0x00006c80ff0577ac */ /* 0x000ea20008000800 */
[----:B0-----:R-:W-:-:S05]  /*0080*/  IMAD R0, R9, UR4, R8 ;  /* 0x0000000409007c24 */ /* 0x001fca000f8e0208 */
[----:B-1----:R-:W-:Y:S01]  /*0090*/  ISETP.GE.AND P0, PT, R0, UR6, PT ;  /* 0x0000000600007c0c */ /* 0x002fe2000bf06270 */
[----:B--2---:R-:W-:-:S12]  /*00a0*/  IMAD R6, R3, UR5, R6 ;  /* 0x0000000503067c24 */ /* 0x004fd8000f8e0206 */
[----:B------:R-:W-:Y:S05]  /*00b0*/  @P0 EXIT ;  /* 0x000000000000094d */ /* 0x000fea0003800000 */
[----:B------:R-:W0:Y:S01]  /*00c0*/  LDC.64 R4, c[0x0][0x388] ;  /* 0x0000e200ff047b82 */ /* 0x000e220000000a00 */
[----:B------:R-:W-:Y:S01]  /*00d0*/  SHF.R.S32.HI R7, RZ, 0x1f, R0 ;  /* 0x0000001fff077819 */ /* 0x000fe20000011400 */
[----:B------:R-:W1:Y:S01]  /*00e0*/  LDCU.64 UR4, c[0x0][0x358] ;  /* 0x00006b00ff0477ac */ /* 0x000e620008000a00 */
[----:B------:R-:W-:Y:S02]  /*00f0*/  IMAD R6, R6, R9, R8 ;  /* 0x0000000906067224 */ /* 0x000fe400078e0208 */
[----:B------:R-:W-:Y:S02]  /*0100*/  LEA.HI R7, R7, R0, RZ, 0x3 ;  /* 0x0000000007077211 */ /* 0x000fe400078f18ff */
[----:B------:R-:W-:Y:S01]  /*0110*/  IMAD.SHL.U32 R6, R6, 0x4, RZ ;  /* 0x0000000406067824 */ /* 0x000fe200078e00ff */
[----:B------:R-:W2:Y:S01]  /*0120*/  LDC.64 R2, c[0x0][0x380] ;  /* 0x0000e000ff027b82 */ /* 0x000ea20000000a00 */
[----:B------:R-:W-:-:S05]  /*0130*/  SHF.R.S32.HI R7, RZ, 0x3, R7 ;  /* 0x00000003ff077819 */ /* 0x000fca0000011407 */
[----:B0-----:R-:W-:-:S06]  /*0140*/  IMAD.WIDE.U32 R4, R7, 0x8, R4 ;  /* 0x0000000807047825 */ /* 0x001fcc00078e0004 */
[----:B-1----:R-:W3:Y:S01]  /*0150*/  LDG.E.64.CONSTANT R4, desc[UR4][R4.64] ;  /* 0x0000000404047981 */ /* 0x002ee2000c1e9b00 */
[----:B--2---:R-:W-:Y:S01]  /*0160*/  IMAD.WIDE.U32 R2, R7, 0x100, R2 ;  /* 0x0000010007027825 */ /* 0x004fe200078e0002 */
[----:B------:R-:W-:-:S04]  /*0170*/  LOP3.LUT R7, R6, 0x1c, RZ, 0xc0, !PT ;  /* 0x0000001c06077812 */ /* 0x000fc800078ec0ff */
[----:B------:R-:W-:-:S04]  /*0180*/  IADD3 R2, P0, PT, R2, R7, RZ ;  /* 0x0000000702027210 */ /* 0x000fc80007f1e0ff */
[----:B------:R-:W-:-:S05]  /*0190*/  IADD3.X R3, PT, PT, RZ, R3, RZ, P0, !PT ;  /* 0x00000003ff037210 */ /* 0x000fca00007fe4ff */
[----:B------:R-:W2:Y:S04]  /*01a0*/  LDG.E.CONSTANT R9, desc[UR4][R2.64] ;  /* 0x0000000402097981 */ /* 0x000ea8000c1e9900 */
[----:B------:R-:W4:Y:S04]  /*01b0*/  LDG.E.CONSTANT R11, desc[UR4][R2.64+0x20] ;  /* 0x00002004020b7981 */ /* 0x000f28000c1e9900 */
[----:B------:R-:W5:Y:S04]  /*01c0*/  LDG.E.CONSTANT R13, desc[UR4][R2.64+0x40] ;  /* 0x00004004020d7981 */ /* 0x000f68000c1e9900 */
[----:B------:R-:W5:Y:S04]  /*01d0*/  LDG.E.CONSTANT R15, desc[UR4][R2.64+0x60] ;  /* 0x00006004020f7981 */ /* 0x000f68000c1e9900 */
[----:B------:R-:W5:Y:S04]  /*01e0*/  LDG.E.CONSTANT R17, desc[UR4][R2.64+0x80] ;  /* 0x0000800402117981 */ /* 0x000f68000c1e9900 */
[----:B------:R-:W5:Y:S04]  /*01f0*/  LDG.E.CONSTANT R19, desc[UR4][R2.64+0xa0] ;  /* 0x0000a00402137981 */ /* 0x000f68000c1e9900 */
[----:B------:R-:W5:Y:S04]  /*0200*/  LDG.E.CONSTANT R21, desc[UR4][R2.64+0xc0] ;  /* 0x0000c00402157981 */ /* 0x000f68000c1e9900 */
[----:B------:R-:W5:Y:S01]  /*0210*/  LDG.E.CONSTANT R23, desc[UR4][R2.64+0xe0] ;  /* 0x0000e00402177981 */ /* 0x000f62000c1e9900 */
[----:B---3--:R-:W-:-:S05]  /*0220*/  IADD3 R6, P0, PT, R4, R7, RZ ;  /* 0x0000000704067210 */ /* 0x008fca0007f1e0ff */
[----:B------:R-:W-:-:S05]  /*0230*/  IMAD.X R7, RZ, RZ, R5, P0 ;  /* 0x000000ffff077224 */ /* 0x000fca00000e0605 */
[----:B--2---:R-:W-:Y:S04]  /*0240*/  STG.E desc[UR4][R6.64], R9 ;  /* 0x0000000906007986 */ /* 0x004fe8000c101904 */
[----:B----4-:R-:W-:Y:S04]  /*0250*/  STG.E desc[UR4][R6.64+0x20], R11 ;  /* 0x0000200b06007986 */ /* 0x010fe8000c101904 */
[----:B-----5:R-:W-:Y:S04]  /*0260*/  STG.E desc[UR4][R6.64+0x40], R13 ;  /* 0x0000400d06007986 */ /* 0x020fe8000c101904 */
[----:B------:R-:W-:Y:S04]  /*0270*/  STG.E desc[UR4][R6.64+0x60], R15 ;  /* 0x0000600f06007986 */ /* 0x000fe8000c101904 */
[----:B------:R-:W-:Y:S04]  /*0280*/  STG.E desc[UR4][R6.64+0x80], R17 ;  /* 0x0000801106007986 */ /* 0x000fe8000c101904 */
[----:B------:R-:W-:Y:S04]  /*0290*/  STG.E desc[UR4][R6.64+0xa0], R19 ;  /* 0x0000a01306007986 */ /* 0x000fe8000c101904 */
[----:B------:R-:W-:Y:S04]  /*02a0*/  STG.E desc[UR4][R6.64+0xc0], R21 ;  /* 0x0000c01506007986 */ /* 0x000fe8000c101904 */
[----:B------:R-:W-:Y:S01]  /*02b0*/  STG.E desc[UR4][R6.64+0xe0], R23 ;  /* 0x0000e01706007986 */ /* 0x000fe2000c101904 */
[----:B------:R-:W-:Y:S05]  /*02c0*/  EXIT ;  /* 0x000000000000794d */ /* 0x000fea0003800000 */
.L_x_2:
        /* <DEDUP_REMOVED lines=11> */
.L_x_7:


//--------------------- .text._Z16d2h_hbm_data_allP6VectorPS0_i --------------------------
	.section	.text._Z16d2h_hbm_data_allP6VectorPS0_i,"ax",@progbits
	.align	128
        .global         _Z16d2h_hbm_data_allP6VectorPS0_i
        .type           _Z16d2h_hbm_data_allP6VectorPS0_i,@function
        .size           _Z16d2h_hbm_data_allP6VectorPS0_i,(.L_x_8 - _Z16d2h_hbm_data_allP6VectorPS0_i)
        .other          _Z16d2h_hbm_data_allP6VectorPS0_i,@"STO_CUDA_ENTRY STV_DEFAULT"
_Z16d2h_hbm_data_allP6VectorPS0_i:
.text._Z16d2h_hbm_data_allP6VectorPS0_i:
        /* <DEDUP_REMOVED lines=13> */
[----:B------:R-:W-:Y:S02]  /*00d0*/  SHF.R.S32.HI R9, RZ, 0x6, R7 ;  /* 0x00000006ff097819 */ /* 0x000fe40000011407 */
[----:B------:R-:W-:-:S04]  /*00e0*/  LOP3.LUT R7, R7, 0xffffffc0, RZ, 0xc0, !PT ;  /* 0xffffffc007077812 */ /* 0x000fc800078ec0ff */
[----:B------:R-:W-:Y:S01]  /*00f0*/  IADD3 R7, PT, PT, R0, -R7, RZ ;  /* 0x8000000700077210 */ /* 0x000fe20007ffe0ff */
[----:B0-----:R-:W-:-:S04]  /*0100*/  IMAD.WIDE R2, R9, 0x100, R2 ;  /* 0x0000010009027825 */ /* 0x001fc800078e0202 */
[----:B------:R-:W-:-:S04]  /*0110*/  IMAD.WIDE R2, R7, 0x4, R2 ;  /* 0x0000000407027825 */ /* 0x000fc800078e0202 */
[----:B--2---:R-:W-:Y:S02]  /*0120*/  IMAD.WIDE R4, R9, 0x8, R4 ;  /* 0x0000000809047825 */ /* 0x004fe400078e0204 */
[----:B-1----:R-:W2:Y:S04]  /*0130*/  LDG.E.CONSTANT R3, desc[UR4][R2.64] ;  /* 0x0000000402037981 */ /* 0x002ea8000c1e9900 */
[----:B------:R-:W3:Y:S02]  /*0140*/  LDG.E.64.CONSTANT R4, desc[UR4][R4.64] ;  /* 0x0000000404047981 */ /* 0x000ee4000c1e9b00 */
[----:B---3--:R-:W-:-:S05]  /*0150*/  IMAD.WIDE R6, R7, 0x4, R4 ;  /* 0x0000000407067825 */ /* 0x008fca00078e0204 */
[----:B--2---:R-:W-:Y:S01]  /*0160*/  STG.E desc[UR4][R6.64], R3 ;  /* 0x0000000306007986 */ /* 0x004fe2000c101904 */
[----:B------:R-:W-:Y:S05]  /*0170*/  EXIT ;  /* 0x000000000000794d */ /* 0x000fea0003800000 */
.L_x_3:
        /* <DEDUP_REMOVED lines=16> */
.L_x_8:


//--------------------- .text._Z14d2h_const_dataPK6VectorPPS_i --------------------------
	.section	.text._Z14d2h_const_dataPK6VectorPPS_i,"ax",@progbits
	.align	128
        .global         _Z14d2h_const_dataPK6VectorPPS_i
        .type           _Z14d2h_const_dataPK6VectorPPS_i,@function
        .size           _Z14d2h_const_dataPK6VectorPPS_i,(.L_x_9 - _Z14d2h_const_dataPK6VectorPPS_i)
        .other          _Z14d2h_const_dataPK6VectorPPS_i,@"STO_CUDA_ENTRY STV_DEFAULT"
_Z14d2h_const_dataPK6VectorPPS_i:
.text._Z14d2h_const_dataPK6VectorPPS_i:
        /* <DEDUP_REMOVED lines=11> */
[----:B------:R-:W-:-:S04]  /*00b0*/  LEA.HI R5, R5, R0, RZ, 0x6 ;  /* 0x0000000005057211 */ /* 0x000fc800078f30ff */
[----:B------:R-:W-:-:S05]  /*00c0*/  SHF.R.S32.HI R7, RZ, 0x6, R5 ;  /* 0x00000006ff077819 */ /* 0x000fca0000011405 */
[----:B0-----:R-:W-:-:S06]  /*00d0*/  IMAD.WIDE R2, R7, 0x8, R2 ;  /* 0x0000000807027825 */ /* 0x001fcc00078e0202 */
[----:B-1----:R-:W2:Y:S01]  /*00e0*/  LDG.E.64.CONSTANT R2, desc[UR4][R2.64] ;  /* 0x0000000402027981 */ /* 0x002ea2000c1e9b00 */
[----:B------:R-:W-:Y:S01]  /*00f0*/  LOP3.LUT R5, R5, 0xffffffc0, RZ, 0xc0, !PT ;  /* 0xffffffc005057812 */ /* 0x000fe200078ec0ff */
[----:B------:R-:W-:-:S04]  /*0100*/  IMAD.MOV.U32 R7, RZ, RZ, 0x3dcccccd ;  /* 0x3dcccccdff077424 */ /* 0x000fc800078e00ff */
[----:B------:R-:W-:-:S04]  /*0110*/  IMAD.IADD R5, R0, 0x1, -R5 ;  /* 0x0000000100057824 */ /* 0x000fc800078e0a05 */
[----:B--2---:R-:W-:-:S05]  /*0120*/  IMAD.WIDE R4, R5, 0x4, R2 ;  /* 0x0000000405047825 */ /* 0x004fca00078e0202 */
[----:B------:R-:W-:Y:S01]  /*0130*/  STG.E desc[UR4][R4.64], R7 ;  /* 0x0000000704007986 */ /* 0x000fe2000c101904 */
[----:B------:R-:W-:Y:S05]  /*0140*/  EXIT ;  /* 0x000000000000794d */ /* 0x000fea0003800000 */
.L_x_4:
        /* <DEDUP_REMOVED lines=11> */
.L_x_9:


//--------------------- .nv.shared.reserved.0     --------------------------
	.section	.nv.shared.reserved.0,"aw",@nobits
	.weak		__nv_reservedSMEM_offset_0_alias
	.size		__nv_reservedSMEM_offset_0_alias, 0, 64
	.other		__nv_reservedSMEM_offset_0_alias,@"STO_CUDA_RESERVED_SHARED STV_DEFAULT"
__nv_reservedSMEM_offset_0_alias:
	.zero		0
	.zero		64


//--------------------- .nv.constant0._Z15create_fake_ptrPK6VectorPPS_Pii --------------------------
	.section	.nv.constant0._Z15create_fake_ptrPK6VectorPPS_Pii,"a",@progbits
	.sectionflags	@""
	.align	4
.nv.constant0._Z15create_fake_ptrPK6VectorPPS_Pii:
	.zero		924


//--------------------- .nv.constant0._Z28d2h_hbm_data_with_random_srcPK6VectorPPS_Pii --------------------------
	.section	.nv.constant0._Z28d2h_hbm_data_with_random_srcPK6VectorPPS_Pii,"a",@progbits
	.sectionflags	@""
	.align	4
.nv.constant0._Z28d2h_hbm_data_with_random_srcPK6VectorPPS_Pii:
	.zero		924


//--------------------- .nv.constant0._Z12d2h_hbm_dataP6VectorPS0_i --------------------------
	.section	.nv.constant0._Z12d2h_hbm_dataP6VectorPS0_i,"a",@progbits
	.sectionflags	@""
	.align	4
.nv.constant0._Z12d2h_hbm_dataP6VectorPS0_i:
	.zero		916


//--------------------- .nv.constant0._Z16d2h_hbm_data_allP6VectorPS0_i --------------------------
	.section	.nv.constant0._Z16d2h_hbm_data_allP6VectorPS0_i,"a",@progbits
	.sectionflags	@""
	.align	4
.nv.constant0._Z16d2h_hbm_data_allP6VectorPS0_i:
	.zero		916


//--------------------- .nv.constant0._Z14d2h_const_dataPK6VectorPPS_i --------------------------
	.section	.nv.constant0._Z14d2h_const_dataPK6VectorPPS_i,"a",@progbits
	.sectionflags	@""
	.align	4
.nv.constant0._Z14d2h_const_dataPK6VectorPPS_i:
	.zero		916


//--------------------- SYMBOLS --------------------------

	.type		.nv.reservedSmem.offset0,@object
	.size		.nv.reservedSmem.offset0,0x4
